	.headerflags	@"EF_CUDA_TEXMODE_UNIFIED EF_CUDA_64BIT_ADDRESS EF_CUDA_ACCELERATORS EF_CUDA_SM90 EF_CUDA_VIRTUAL_SM(EF_CUDA_SM90)"
	.elftype	@"ET_EXEC"


//--------------------- .nv.info                  --------------------------
	.section	.nv.info,"",@"SHT_CUDA_INFO"
	.align	4


	//----- nvinfo : EIATTR_REGCOUNT
	.align		4
        /*0000*/ 	.byte	0x04, 0x2f
        /*0002*/ 	.short	(.L_1 - .L_0)
	.align		4
.L_0:
        /*0004*/ 	.word	index@(triton_poi_fused_convolution_12)
        /*0008*/ 	.word	0x0000000c


	//----- nvinfo : EIATTR_MIN_STACK_SIZE
	.align		4
.L_1:
        /*000c*/ 	.byte	0x04, 0x12
        /*000e*/ 	.short	(.L_3 - .L_2)
	.align		4
.L_2:
        /*0010*/ 	.word	index@(triton_poi_fused_convolution_12)
        /*0014*/ 	.word	0x00000000


	//----- nvinfo : EIATTR_FRAME_SIZE
	.align		4
.L_3:
        /*0018*/ 	.byte	0x04, 0x11
        /*001a*/ 	.short	(.L_5 - .L_4)
	.align		4
.L_4:
        /*001c*/ 	.word	index@(triton_poi_fused_convolution_12)
        /*0020*/ 	.word	0x00000000


	//----- nvinfo : EIATTR_MIN_STACK_SIZE
	.align		4
.L_5:
        /*0024*/ 	.byte	0x04, 0x12
        /*0026*/ 	.short	(.L_7 - .L_6)
	.align		4
.L_6:
        /*0028*/ 	.word	index@(triton_poi_fused_convolution_12)
        /*002c*/ 	.word	0x00000000
.L_7:


//--------------------- .nv.info.triton_poi_fused_convolution_12 --------------------------
	.section	.nv.info.triton_poi_fused_convolution_12,"",@"SHT_CUDA_INFO"
	.sectionflags	@""
	.align	4


	//----- nvinfo : EIATTR_CUDA_API_VERSION
	.align		4
        /*0000*/ 	.byte	0x04, 0x37
        /*0002*/ 	.short	(.L_9 - .L_8)
.L_8:
        /*0004*/ 	.word	0x0000007c


	//----- nvinfo : EIATTR_KPARAM_INFO
	.align		4
.L_9:
        /*0008*/ 	.byte	0x04, 0x17
        /*000a*/ 	.short	(.L_11 - .L_10)
.L_10:
        /*000c*/ 	.word	0x00000000
        /*0010*/ 	.short	0x0002
        /*0012*/ 	.short	0x0010
        /*0014*/ 	.byte	0x00, 0xf0, 0x11, 0x00


	//----- nvinfo : EIATTR_KPARAM_INFO
	.align		4
.L_11:
        /*0018*/ 	.byte	0x04, 0x17
        /*001a*/ 	.short	(.L_13 - .L_12)
.L_12:
        /*001c*/ 	.word	0x00000000
        /*0020*/ 	.short	0x0001
        /*0022*/ 	.short	0x0008
        /*0024*/ 	.byte	0x00, 0xf4, 0x21, 0x00


	//----- nvinfo : EIATTR_KPARAM_INFO
	.align		4
.L_13:
        /*0028*/ 	.byte	0x04, 0x17
        /*002a*/ 	.short	(.L_15 - .L_14)
.L_14:
        /*002c*/ 	.word	0x00000000
        /*0030*/ 	.short	0x0000
        /*0032*/ 	.short	0x0000
        /*0034*/ 	.byte	0x00, 0xf4, 0x21, 0x00


	//----- nvinfo : EIATTR_SPARSE_MMA_MASK
	.align		4
.L_15:
        /*0038*/ 	.byte	0x03, 0x50
        /*003a*/ 	.short	0x0000


	//----- nvinfo : EIATTR_MAXREG_COUNT
	.align		4
        /*003c*/ 	.byte	0x03, 0x1b
        /*003e*/ 	.short	0x00ff


	//----- nvinfo : EIATTR_EXIT_INSTR_OFFSETS
	.align		4
        /*0040*/ 	.byte	0x04, 0x1c
        /*0042*/ 	.short	(.L_17 - .L_16)


	//   ....[0]....
.L_16:
        /*0044*/ 	.word	0x000001c0


	//   ....[1]....
        /*0048*/ 	.word	0x000001e0


	//----- nvinfo : EIATTR_REQNTID
	.align		4
.L_17:
        /*004c*/ 	.byte	0x04, 0x10
        /*004e*/ 	.short	(.L_19 - .L_18)
.L_18:
        /*0050*/ 	.word	0x00000080
        /*0054*/ 	.word	0x00000001
        /*0058*/ 	.word	0x00000001


	//----- nvinfo : EIATTR_CBANK_PARAM_SIZE
	.align		4
.L_19:
        /*005c*/ 	.byte	0x03, 0x19
        /*005e*/ 	.short	0x0014


	//----- nvinfo : EIATTR_PARAM_CBANK
	.align		4
        /*0060*/ 	.byte	0x04, 0x0a
        /*0062*/ 	.short	(.L_21 - .L_20)
	.align		4
.L_20:
        /*0064*/ 	.word	index@(.nv.constant0.triton_poi_fused_convolution_12)
        /*0068*/ 	.short	0x0210
        /*006a*/ 	.short	0x0014


	//----- nvinfo : EIATTR_SW_WAR
	.align		4
.L_21:
        /*006c*/ 	.byte	0x04, 0x36
        /*006e*/ 	.short	(.L_23 - .L_22)
.L_22:
        /*0070*/ 	.word	0x00000008
.L_23:


//--------------------- .nv.callgraph             --------------------------
	.section	.nv.callgraph,"",@"SHT_CUDA_CALLGRAPH"
	.align	4
	.sectionentsize	8
	.align		4
        /*0000*/ 	.word	0x00000000
	.align		4
        /*0004*/ 	.word	0xffffffff
	.align		4
        /*0008*/ 	.word	0x00000000
	.align		4
        /*000c*/ 	.word	0xfffffffe
	.align		4
        /*0010*/ 	.word	0x00000000
	.align		4
        /*0014*/ 	.word	0xfffffffd
	.align		4
        /*0018*/ 	.word	0x00000000
	.align		4
        /*001c*/ 	.word	0xfffffffc


//--------------------- .text.triton_poi_fused_convolution_12 --------------------------
	.section	.text.triton_poi_fused_convolution_12,"ax",@progbits
	.align	128
        .global         triton_poi_fused_convolution_12
        .type           triton_poi_fused_convolution_12,@function
        .size           triton_poi_fused_convolution_12,(.L_x_1 - triton_poi_fused_convolution_12)
        .other          triton_poi_fused_convolution_12,@"STO_CUDA_ENTRY STV_DEFAULT"
triton_poi_fused_convolution_12:
.text.triton_poi_fused_convolution_12:
[----:B------:R-:W0:Y:S02]  /*0000*/  LDC R1, c[0x0][0x28] ;  /* 0x00000a00ff017b82 */ /* 0x000e240000000800 */
[----:B------:R-:W1:Y:S01]  /*0010*/  S2R R0, SR_TID.X ;  /* 0x0000000000007919 */ /* 0x000e620000002100 */
[----:B------:R-:W2:Y:S01]  /*0020*/  LDC.64 R4, c[0x0][0x218] ;  /* 0x00008600ff047b82 */ /* 0x000ea20000000a00 */
[----:B------:R-:W-:Y:S01]  /*0030*/  ULDC.64 UR4, c[0x0][0x208] ;  /* 0x0000820000047ab9 */ /* 0x000fe20000000a00 */
[----:B------:R-:W3:Y:S01]  /*0040*/  S2R R7, SR_CTAID.X ;  /* 0x0000000000077919 */ /* 0x000ee20000002500 */
[----:B-1----:R-:W-:Y:S01]  /*0050*/  IMAD.SHL.U32 R0, R0, 0x2, RZ ;  /* 0x0000000200007824 */ /* 0x002fe200078e00ff */
[----:B---3--:R-:W-:-:S04]  /*0060*/  SHF.R.S32.HI R2, RZ, 0x17, R7 ;  /* 0x00000017ff027819 */ /* 0x008fc80000011407 */
[----:B------:R-:W-:Y:S02]  /*0070*/  LOP3.LUT R0, R0, 0xfe, RZ, 0xc0, !PT ;  /* 0x000000fe00007812 */ /* 0x000fe400078ec0ff */
[----:B------:R-:W-:-:S03]  /*0080*/  SGXT R2, R2, 0x1 ;  /* 0x000000010202781a */ /* 0x000fc60000000200 */
[----:B------:R-:W-:-:S05]  /*0090*/  IMAD R7, R7, 0x100, R0 ;  /* 0x0000010007077824 */ /* 0x000fca00078e0200 */
[----:B------:R-:W-:Y:S02]  /*00a0*/  LEA.HI R0, R2, R7, RZ, 0x2 ;  /* 0x0000000702007211 */ /* 0x000fe400078f10ff */
[----:B------:R-:W1:Y:S01]  /*00b0*/  LDC.64 R2, c[0x0][0x210] ;  /* 0x00008400ff027b82 */ /* 0x000e620000000a00 */
[----:B------:R-:W-:Y:S02]  /*00c0*/  ISETP.GE.AND P0, PT, R7, 0xc0, PT ;  /* 0x000000c00700780c */ /* 0x000fe40003f06270 */
[----:B------:R-:W-:-:S05]  /*00d0*/  SHF.R.S32.HI R0, RZ, 0x2, R0 ;  /* 0x00000002ff007819 */ /* 0x000fca0000011400 */
[----:B------:R-:W-:-:S05]  /*00e0*/  IMAD.HI R6, R0, 0x2aaaaaab, RZ ;  /* 0x2aaaaaab00067827 */ /* 0x000fca00078e02ff */
[----:B------:R-:W-:-:S04]  /*00f0*/  SHF.R.U32.HI R9, RZ, 0x1, R6 ;  /* 0x00000001ff097819 */ /* 0x000fc80000011606 */
[----:B------:R-:W-:-:S05]  /*0100*/  LEA.HI R9, R6, R9, RZ, 0x1 ;  /* 0x0000000906097211 */ /* 0x000fca00078f08ff */
[----:B------:R-:W-:Y:S02]  /*0110*/  IMAD R9, R9, -0xc, R0 ;  /* 0xfffffff409097824 */ /* 0x000fe400078e0200 */
[----:B-1----:R-:W-:Y:S01]  /*0120*/  IMAD.WIDE R2, R7, 0x4, R2 ;  /* 0x0000000407027825 */ /* 0x002fe200078e0202 */
[----:B------:R-:W-:-:S03]  /*0130*/  CS2R R6, SRZ ;  /* 0x0000000000067805 */ /* 0x000fc6000001ff00 */
[----:B--2---:R-:W-:Y:S01]  /*0140*/  IMAD.WIDE R4, R9, 0x4, R4 ;  /* 0x0000000409047825 */ /* 0x004fe200078e0204 */
[----:B------:R-:W-:Y:S02]  /*0150*/  HFMA2.MMA R9, -RZ, RZ, 0, 0 ;  /* 0x00000000ff097435 */ /* 0x000fe400000001ff */
[----:B------:R-:W2:Y:S01]  /*0160*/  @!P0 LDG.E.64 R6, desc[UR4][R2.64] ;  /* 0x0000000402068981 */ /* 0x000ea2000c1e1b00 */
[----:B------:R-:W-:-:S06]  /*0170*/  IMAD.MOV.U32 R0, RZ, RZ, RZ ;  /* 0x000000ffff007224 */ /* 0x000fcc00078e00ff */
[----:B------:R-:W2:Y:S04]  /*0180*/  @!P0 LDG.E.EL R0, desc[UR4][R4.64] ;  /* 0x0000000404008981 */ /* 0x000ea8000c2e1900 */
[----:B------:R-:W3:Y:S01]  /*0190*/  @!P0 LDG.E.EL R9, desc[UR4][R4.64] ;  /* 0x0000000404098981 */ /* 0x000ee2000c2e1900 */
[----:B--2---:R-:W-:Y:S01]  /*01a0*/  FADD R7, R0, R7 ;  /* 0x0000000700077221 */ /* 0x004fe20000000000 */
[----:B---3--:R-:W-:Y:S01]  /*01b0*/  FADD R6, R9, R6 ;  /* 0x0000000609067221 */ /* 0x008fe20000000000 */
[----:B------:R-:W-:Y:S06]  /*01c0*/  @P0 EXIT ;  /* 0x000000000000094d */ /* 0x000fec0003800000 */
[----:B------:R-:W-:Y:S01]  /*01d0*/  STG.E.64 desc[UR4][R2.64], R6 ;  /* 0x0000000602007986 */ /* 0x000fe2000c101b04 */
[----:B------:R-:W-:Y:S05]  /*01e0*/  EXIT ;  /* 0x000000000000794d */ /* 0x000fea0003800000 */
.L_x_0:
[----:B------:R-:W-:-:S00]  /*01f0*/  BRA `(.L_x_0) ;  /* 0xfffffffc00fc7947 */ /* 0x000fc0000383ffff */
[----:B------:R-:W-:-:S00]  /*0200*/  NOP ;  /* 0x0000000000007918 */ /* 0x000fc00000000000 */
[----:B------:R-:W-:-:S00]  /*0210*/  NOP ;  /* 0x0000000000007918 */ /* 0x000fc00000000000 */
[----:B------:R-:W-:-:S00]  /*0220*/  NOP ;  /* 0x0000000000007918 */ /* 0x000fc00000000000 */
[----:B------:R-:W-:-:S00]  /*0230*/  NOP ;  /* 0x0000000000007918 */ /* 0x000fc00000000000 */
[----:B------:R-:W-:-:S00]  /*0240*/  NOP ;  /* 0x0000000000007918 */ /* 0x000fc00000000000 */
[----:B------:R-:W-:-:S00]  /*0250*/  NOP ;  /* 0x0000000000007918 */ /* 0x000fc00000000000 */
[----:B------:R-:W-:-:S00]  /*0260*/  NOP ;  /* 0x0000000000007918 */ /* 0x000fc00000000000 */
[----:B------:R-:W-:-:S00]  /*0270*/  NOP ;  /* 0x0000000000007918 */ /* 0x000fc00000000000 */
.L_x_1:


//--------------------- .nv.constant0.triton_poi_fused_convolution_12 --------------------------
	.section	.nv.constant0.triton_poi_fused_convolution_12,"a",@progbits
	.sectionflags	@""
	.align	4
.nv.constant0.triton_poi_fused_convolution_12:
	.zero		548
